//
// Generated by NVIDIA NVVM Compiler
//
// Compiler Build ID: CL-36424714
// Cuda compilation tools, release 13.0, V13.0.88
// Based on NVVM 20.0.0
//

.version 9.0
.target sm_100
.address_size 64

	// .globl	_Z17testIfPrimeKerneliPb
.extern .func  (.param .b32 func_retval0) vprintf
(
	.param .b64 vprintf_param_0,
	.param .b64 vprintf_param_1
)
;
.global .align 1 .b8 $str[15] = {37, 100, 32, 45, 32, 40, 37, 100, 44, 32, 37, 100, 41, 10};

.visible .entry _Z17testIfPrimeKerneliPb(
	.param .u32 _Z17testIfPrimeKerneliPb_param_0,
	.param .u64 .ptr .align 1 _Z17testIfPrimeKerneliPb_param_1
)
{
	.local .align 8 .b8 	__local_depot0[16];
	.reg .b64 	%SP;
	.reg .b64 	%SPL;
	.reg .pred 	%p<6>;
	.reg .b16 	%rs<3>;
	.reg .b32 	%r<23>;
	.reg .b32 	%f<6>;
	.reg .b64 	%rd<14>;
	.reg .b64 	%fd<6>;

	mov.u64 	%SPL, __local_depot0;
	cvta.local.u64 	%SP, %SPL;
	ld.param.u32 	%r9, [_Z17testIfPrimeKerneliPb_param_0];
	ld.param.u64 	%rd3, [_Z17testIfPrimeKerneliPb_param_1];
	cvta.to.global.u64 	%rd1, %rd3;
	mov.u32 	%r10, %tid.x;
	mov.u32 	%r11, %ctaid.x;
	shl.b32 	%r12, %r11, 5;
	add.s32 	%r13, %r10, %r12;
	add.s32 	%r1, %r13, 1;
	shl.b32 	%r14, %r1, 3;
	or.b32  	%r15, %r14, 1;
	cvt.rn.f32.s32 	%f1, %r15;
	sqrt.rn.f32 	%f2, %f1;
	add.f32 	%f3, %f2, 0fBF800000;
	mul.f32 	%f4, %f3, 0f3F000000;
	cvt.rmi.f32.f32 	%f5, %f4;
	cvt.f64.f32 	%fd1, %f5;
	setp.neu.f32 	%p1, %f5, %f4;
	@%p1 bra 	$L__BB0_2;
	cvt.rzi.s32.f64 	%r21, %fd1;
	mov.u32 	%r22, %r21;
	bra.uni 	$L__BB0_3;
$L__BB0_2:
	add.f64 	%fd2, %fd1, 0d3FF0000000000000;
	cvt.rzi.s32.f64 	%r21, %fd2;
	cvt.rn.f64.s32 	%fd3, %r1;
	mul.f64 	%fd4, %fd2, %fd1;
	fma.rn.f64 	%fd5, %fd4, 0dBFE0000000000000, %fd3;
	cvt.rzi.s32.f64 	%r22, %fd5;
$L__BB0_3:
	add.u64 	%rd4, %SP, 0;
	add.u64 	%rd5, %SPL, 0;
	add.s32 	%r7, %r21, -1;
	add.s32 	%r8, %r22, -1;
	st.local.v2.u32 	[%rd5], {%r1, %r7};
	st.local.u32 	[%rd5+8], %r8;
	mov.u64 	%rd6, $str;
	cvta.global.u64 	%rd7, %rd6;
	{ // callseq 0, 0
	.param .b64 param0;
	st.param.b64 	[param0], %rd7;
	.param .b64 param1;
	st.param.b64 	[param1], %rd4;
	.param .b32 retval0;
	call.uni (retval0), 
	vprintf, 
	(
	param0, 
	param1
	);
	ld.param.b32 	%r16, [retval0];
	} // callseq 0
	shl.b32 	%r18, %r7, 5;
	cvt.s64.s32 	%rd8, %r18;
	cvt.s64.s32 	%rd2, %r22;
	add.s64 	%rd9, %rd8, %rd2;
	add.s64 	%rd10, %rd1, %rd9;
	mov.b16 	%rs1, 1;
	st.global.u8 	[%rd10+-1], %rs1;
	setp.le.s32 	%p2, %r21, %r22;
	setp.lt.u32 	%p3, %r8, 2;
	or.pred  	%p4, %p2, %p3;
	@%p4 bra 	$L__BB0_6;
	rem.s32 	%r19, %r7, %r8;
	setp.ne.s32 	%p5, %r19, 0;
	@%p5 bra 	$L__BB0_6;
	mul.lo.s32 	%r20, %r7, %r9;
	cvt.s64.s32 	%rd11, %r20;
	add.s64 	%rd12, %rd11, %rd2;
	add.s64 	%rd13, %rd1, %rd12;
	mov.b16 	%rs2, 0;
	st.global.u8 	[%rd13+-1], %rs2;
$L__BB0_6:
	ret;

}


// ===== COMPILED SASS (sm_100) =====

	.target	sm_100

	.elftype	@"ET_EXEC"


//--------------------- .note.nv.tkinfo           --------------------------
	.section	.note.nv.tkinfo,"",@"SHT_NOTE"
	.sectionflags	@"SHF_NOTE_NV_TKINFO"
	.tkinfo
        /*0018*/ 	.word	0x00000002
        /*0030*/ 	.string	""
        /*0030*/ 	.string	"ptxas"
        /*0030*/ 	.string	"Cuda compilation tools, release 13.0, V13.0.88"
        /*0030*/ 	.string	"Build cuda_13.0.r13.0/compiler.36424714_0"
        /*0030*/ 	.string	"-arch sm_100 -m 64 "



//--------------------- .note.nv.cuinfo           --------------------------
	.section	.note.nv.cuinfo,"",@"SHT_NOTE"
	.sectionflags	@"SHF_NOTE_NV_CUINFO"
        /*0018*/ 	.short	0x0002
        /*001a*/ 	.short	0x0064
        /*001c*/ 	.short	0x0082
	.zero		2


//--------------------- .nv.info                  --------------------------
	.section	.nv.info,"",@"SHT_CUDA_INFO"
	.align	4


	//----- nvinfo : EIATTR_REGCOUNT
	.align		4
        /*0000*/ 	.byte	0x04, 0x2f
        /*0002*/ 	.short	(.L_2 - .L_1)
	.align		4
.L_1:
        /*0004*/ 	.word	index@(_Z17testIfPrimeKerneliPb)
        /*0008*/ 	.word	0x00000018


	//----- nvinfo : EIATTR_FRAME_SIZE
	.align		4
.L_2:
        /*000c*/ 	.byte	0x04, 0x11
        /*000e*/ 	.short	(.L_4 - .L_3)
	.align		4
.L_3:
        /*0010*/ 	.word	index@($__internal_0_$__cuda_sm20_sqrt_rn_f32_slowpath)
        /*0014*/ 	.word	0x00000010


	//----- nvinfo : EIATTR_FRAME_SIZE
	.align		4
.L_4:
        /*0018*/ 	.byte	0x04, 0x11
        /*001a*/ 	.short	(.L_6 - .L_5)
	.align		4
.L_5:
        /*001c*/ 	.word	index@(_Z17testIfPrimeKerneliPb)
        /*0020*/ 	.word	0x00000010


	//----- nvinfo : EIATTR_MIN_STACK_SIZE
	.align		4
.L_6:
        /*0024*/ 	.byte	0x04, 0x12
        /*0026*/ 	.short	(.L_8 - .L_7)
	.align		4
.L_7:
        /*0028*/ 	.word	index@(_Z17testIfPrimeKerneliPb)
        /*002c*/ 	.word	0x00000010
.L_8:


//--------------------- .nv.compat                --------------------------
	.section	.nv.compat,"",@"SHT_CUDA_COMPAT_INFO"
	.align	4
        /*0000*/ 	.byte	0x02, 0x09, 0x00, 0x00, 0x02, 0x02, 0x01, 0x00, 0x02, 0x05, 0x05, 0x00, 0x03, 0x07, 0x01, 0x01
        /*0010*/ 	.byte	0x02, 0x03, 0x00, 0x00, 0x02, 0x06, 0x01, 0x00, 0x04, 0x0b, 0x08, 0x00, 0x01, 0x00, 0x00, 0x00
        /*0020*/ 	.byte	0x00, 0x00, 0x00, 0x00


//--------------------- .nv.info._Z17testIfPrimeKerneliPb --------------------------
	.section	.nv.info._Z17testIfPrimeKerneliPb,"",@"SHT_CUDA_INFO"
	.sectionflags	@""
	.align	4


	//----- nvinfo : EIATTR_CUDA_API_VERSION
	.align		4
        /*0000*/ 	.byte	0x04, 0x37
        /*0002*/ 	.short	(.L_10 - .L_9)
.L_9:
        /*0004*/ 	.word	0x00000082


	//----- nvinfo : EIATTR_KPARAM_INFO
	.align		4
.L_10:
        /*0008*/ 	.byte	0x04, 0x17
        /*000a*/ 	.short	(.L_12 - .L_11)
.L_11:
        /*000c*/ 	.word	0x00000000
        /*0010*/ 	.short	0x0001
        /*0012*/ 	.short	0x0008
        /*0014*/ 	.byte	0x00, 0xf5, 0x21, 0x00


	//----- nvinfo : EIATTR_KPARAM_INFO
	.align		4
.L_12:
        /*0018*/ 	.byte	0x04, 0x17
        /*001a*/ 	.short	(.L_14 - .L_13)
.L_13:
        /*001c*/ 	.word	0x00000000
        /*0020*/ 	.short	0x0000
        /*0022*/ 	.short	0x0000
        /*0024*/ 	.byte	0x00, 0xf0, 0x11, 0x00


	//----- nvinfo : EIATTR_SPARSE_MMA_MASK
	.align		4
.L_14:
        /*0028*/ 	.byte	0x03, 0x50
        /*002a*/ 	.short	0x0000


	//----- nvinfo : EIATTR_MAXREG_COUNT
	.align		4
        /*002c*/ 	.byte	0x03, 0x1b
        /*002e*/ 	.short	0x00ff


	//----- nvinfo : EIATTR_EXTERNS
	.align		4
        /*0030*/ 	.byte	0x04, 0x0f
        /*0032*/ 	.short	(.L_16 - .L_15)


	//   ....[0]....
	.align		4
.L_15:
        /*0034*/ 	.word	index@(vprintf)


	//----- nvinfo : EIATTR_MERCURY_ISA_VERSION
	.align		4
.L_16:
        /*0038*/ 	.byte	0x03, 0x5f
        /*003a*/ 	.short	0x0101


	//----- nvinfo : EIATTR_VRC_CTA_INIT_COUNT
	.align		4
        /*003c*/ 	.byte	0x02, 0x4a
	.zero		1
	.zero		1


	//----- nvinfo : EIATTR_SYSCALL_OFFSETS
	.align		4
        /*0040*/ 	.byte	0x04, 0x46
        /*0042*/ 	.short	(.L_18 - .L_17)


	//   ....[0]....
.L_17:
        /*0044*/ 	.word	0x00000330


	//----- nvinfo : EIATTR_EXIT_INSTR_OFFSETS
	.align		4
.L_18:
        /*0048*/ 	.byte	0x04, 0x1c
        /*004a*/ 	.short	(.L_20 - .L_19)


	//   ....[0]....
.L_19:
        /*004c*/ 	.word	0x000003f0


	//   ....[1]....
        /*0050*/ 	.word	0x00000570


	//   ....[2]....
        /*0054*/ 	.word	0x000005e0


	//----- nvinfo : EIATTR_CRS_STACK_SIZE
	.align		4
.L_20:
        /*0058*/ 	.byte	0x04, 0x1e
        /*005a*/ 	.short	(.L_22 - .L_21)
.L_21:
        /*005c*/ 	.word	0x00000000


	//----- nvinfo : EIATTR_CBANK_PARAM_SIZE
	.align		4
.L_22:
        /*0060*/ 	.byte	0x03, 0x19
        /*0062*/ 	.short	0x0010


	//----- nvinfo : EIATTR_PARAM_CBANK
	.align		4
        /*0064*/ 	.byte	0x04, 0x0a
        /*0066*/ 	.short	(.L_24 - .L_23)
	.align		4
.L_23:
        /*0068*/ 	.word	index@(.nv.constant0._Z17testIfPrimeKerneliPb)
        /*006c*/ 	.short	0x0380
        /*006e*/ 	.short	0x0010


	//----- nvinfo : EIATTR_SW_WAR
	.align		4
.L_24:
        /*0070*/ 	.byte	0x04, 0x36
        /*0072*/ 	.short	(.L_26 - .L_25)
.L_25:
        /*0074*/ 	.word	0x00000008
.L_26:


//--------------------- .nv.callgraph             --------------------------
	.section	.nv.callgraph,"",@"SHT_CUDA_CALLGRAPH"
	.align	4
	.sectionentsize	8
	.align		4
        /*0000*/ 	.word	0x00000000
	.align		4
        /*0004*/ 	.word	0xffffffff
	.align		4
        /*0008*/ 	.word	index@(_Z17testIfPrimeKerneliPb)
	.align		4
        /*000c*/ 	.word	index@(vprintf)
	.align		4
        /*0010*/ 	.word	0x00000000
	.align		4
        /*0014*/ 	.word	0xfffffffe
	.align		4
        /*0018*/ 	.word	0x00000000
	.align		4
        /*001c*/ 	.word	0xfffffffd
	.align		4
        /*0020*/ 	.word	0x00000000
	.align		4
        /*0024*/ 	.word	0xfffffffc


//--------------------- .nv.constant4             --------------------------
	.section	.nv.constant4,"a",@progbits
	.align	8
	.align		8
.nv.constant4:
        /*0000*/ 	.dword	vprintf
	.align		8
        /*0008*/ 	.dword	$str


//--------------------- .text._Z17testIfPrimeKerneliPb --------------------------
	.section	.text._Z17testIfPrimeKerneliPb,"ax",@progbits
	.align	128
        .global         _Z17testIfPrimeKerneliPb
        .type           _Z17testIfPrimeKerneliPb,@function
        .size           _Z17testIfPrimeKerneliPb,(.L_x_7 - _Z17testIfPrimeKerneliPb)
        .other          _Z17testIfPrimeKerneliPb,@"STO_CUDA_ENTRY STV_DEFAULT"
_Z17testIfPrimeKerneliPb:
.text._Z17testIfPrimeKerneliPb:
[----:B------:R-:W0:Y:S01]  /*0000*/  LDC R1, c[0x0][0x37c] ;  /* 0x0000df00ff017b82 */ /* 0x000e220000000800 */
[----:B------:R-:W1:Y:S01]  /*0010*/  S2R R16, SR_TID.X ;  /* 0x0000000000107919 */ /* 0x000e620000002100 */
[----:B------:R-:W2:Y:S01]  /*0020*/  LDCU UR4, c[0x0][0x2f8] ;  /* 0x00005f00ff0477ac */ /* 0x000ea20008000800 */
[----:B0-----:R-:W-:Y:S01]  /*0030*/  VIADD R1, R1, 0xfffffff0 ;  /* 0xfffffff001017836 */ /* 0x001fe20000000000 */
[----:B------:R-:W-:Y:S01]  /*0040*/  BSSY.RECONVERGENT B0, `(.L_x_0) ;  /* 0x0000016000007945 */ /* 0x000fe20003800200 */
[----:B------:R-:W1:Y:S01]  /*0050*/  S2R R3, SR_CTAID.X ;  /* 0x0000000000037919 */ /* 0x000e620000002500 */
[----:B------:R-:W0:Y:S02]  /*0060*/  LDCU UR5, c[0x0][0x2fc] ;  /* 0x00005f80ff0577ac */ /* 0x000e240008000800 */
[----:B--2---:R-:W-:-:S05]  /*0070*/  IADD3 R6, P1, PT, R1, UR4, RZ ;  /* 0x0000000401067c10 */ /* 0x004fca000ff3e0ff */
[----:B0-----:R-:W-:Y:S02]  /*0080*/  IMAD.X R7, RZ, RZ, UR5, P1 ;  /* 0x00000005ff077e24 */ /* 0x001fe400088e06ff */
[----:B-1----:R-:W-:-:S04]  /*0090*/  IMAD R16, R3, 0x20, R16 ;  /* 0x0000002003107824 */ /* 0x002fc800078e0210 */
[----:B------:R-:W-:-:S05]  /*00a0*/  VIADD R16, R16, 0x1 ;  /* 0x0000000110107836 */ /* 0x000fca0000000000 */
[----:B------:R-:W-:-:S04]  /*00b0*/  LEA R0, R16, 0x1, 0x3 ;  /* 0x0000000110007811 */ /* 0x000fc800078e18ff */
[----:B------:R-:W-:-:S04]  /*00c0*/  I2FP.F32.S32 R0, R0 ;  /* 0x0000000000007245 */ /* 0x000fc80000201400 */
[----:B------:R-:W-:Y:S01]  /*00d0*/  IADD3 R2, PT, PT, R0, -0xd000000, RZ ;  /* 0xf300000000027810 */ /* 0x000fe20007ffe0ff */
[----:B------:R0:W1:Y:S03]  /*00e0*/  MUFU.RSQ R3, R0 ;  /* 0x0000000000037308 */ /* 0x0000660000001400 */
[----:B------:R-:W-:-:S13]  /*00f0*/  ISETP.GT.U32.AND P0, PT, R2, 0x727fffff, PT ;  /* 0x727fffff0200780c */ /* 0x000fda0003f04070 */
[----:B0-----:R-:W-:Y:S05]  /*0100*/  @!P0 BRA `(.L_x_1) ;  /* 0x0000000000148947 */ /* 0x001fea0003800000 */
[----:B------:R-:W-:Y:S01]  /*0110*/  BSSY.RECONVERGENT B1, `(.L_x_2) ;  /* 0x0000003000017945 */ /* 0x000fe20003800200 */
[----:B------:R-:W-:-:S07]  /*0120*/  MOV R9, 0x140 ;  /* 0x0000014000097802 */ /* 0x000fce0000000f00 */
[----:B-1----:R-:W-:Y:S05]  /*0130*/  CALL.REL.NOINC `($__internal_0_$__cuda_sm20_sqrt_rn_f32_slowpath) ;  /* 0x00000004002c7944 */ /* 0x002fea0003c00000 */
[----:B------:R-:W-:Y:S05]  /*0140*/  BSYNC.RECONVERGENT B1 ;  /* 0x0000000000017941 */ /* 0x000fea0003800200 */
.L_x_2:
[----:B------:R-:W-:Y:S05]  /*0150*/  BRA `(.L_x_3) ;  /* 0x0000000000107947 */ /* 0x000fea0003800000 */
.L_x_1:
[----:B-1----:R-:W-:Y:S01]  /*0160*/  FMUL.FTZ R5, R0, R3 ;  /* 0x0000000300057220 */ /* 0x002fe20000410000 */
[----:B------:R-:W-:-:S03]  /*0170*/  FMUL.FTZ R3, R3, 0.5 ;  /* 0x3f00000003037820 */ /* 0x000fc60000410000 */
[----:B------:R-:W-:-:S04]  /*0180*/  FFMA R0, -R5, R5, R0 ;  /* 0x0000000505007223 */ /* 0x000fc80000000100 */
[----:B------:R-:W-:-:S07]  /*0190*/  FFMA R0, R0, R3, R5 ;  /* 0x0000000300007223 */ /* 0x000fce0000000005 */
.L_x_3:
[----:B------:R-:W-:Y:S05]  /*01a0*/  BSYNC.RECONVERGENT B0 ;  /* 0x0000000000007941 */ /* 0x000fea0003800200 */
.L_x_0:
[----:B------:R-:W-:Y:S01]  /*01b0*/  FADD R0, R0, -1 ;  /* 0xbf80000000007421 */ /* 0x000fe20000000000 */
[----:B------:R-:W0:Y:S03]  /*01c0*/  LDCU.64 UR4, c[0x4][0x8] ;  /* 0x01000100ff0477ac */ /* 0x000e260008000a00 */
[----:B------:R-:W-:Y:S01]  /*01d0*/  FMUL R0, R0, 0.5 ;  /* 0x3f00000000007820 */ /* 0x000fe20000400000 */
[----:B------:R-:W1:Y:S03]  /*01e0*/  LDCU.64 UR36, c[0x0][0x358] ;  /* 0x00006b00ff2477ac */ /* 0x000e660008000a00 */
[----:B------:R-:W2:Y:S08]  /*01f0*/  FRND.FLOOR R13, R0 ;  /* 0x00000000000d7307 */ /* 0x000eb00000205000 */
[----:B--2---:R-:W2:Y:S01]  /*0200*/  F2F.F64.F32 R10, R13 ;  /* 0x0000000d000a7310 */ /* 0x004ea20000201800 */
[----:B------:R-:W-:-:S02]  /*0210*/  FSETP.NEU.AND P0, PT, R13, R0, PT ;  /* 0x000000000d00720b */ /* 0x000fc40003f0d000 */
[----:B------:R-:W-:-:S11]  /*0220*/  MOV R0, 0x0 ;  /* 0x0000000000007802 */ /* 0x000fd60000000f00 */
[----:B------:R-:W3:Y:S01]  /*0230*/  @P0 I2F.F64 R8, R16 ;  /* 0x0000001000080312 */ /* 0x000ee20000201c00 */
[----:B--2---:R-:W-:-:S07]  /*0240*/  @P0 DADD R4, R10, 1 ;  /* 0x3ff000000a040429 */ /* 0x004fce0000000000 */
[----:B------:R2:W4:Y:S01]  /*0250*/  @!P0 F2I.F64.TRUNC R19, R10 ;  /* 0x0000000a00138311 */ /* 0x000522000030d100 */
[----:B------:R-:W-:-:S08]  /*0260*/  @P0 DMUL R2, R10, R4 ;  /* 0x000000040a020228 */ /* 0x000fd00000000000 */
[----:B---3--:R-:W-:Y:S01]  /*0270*/  @P0 DFMA R8, R2, -0.5, R8 ;  /* 0xbfe000000208082b */ /* 0x008fe20000000008 */
[----:B--2---:R2:W3:Y:S01]  /*0280*/  LDC.64 R10, c[0x4][R0] ;  /* 0x01000000000a7b82 */ /* 0x0044e20000000a00 */
[----:B----4-:R-:W-:-:S04]  /*0290*/  @!P0 IMAD.MOV.U32 R18, RZ, RZ, R19 ;  /* 0x000000ffff128224 */ /* 0x010fc800078e0013 */
[----:B------:R-:W4:Y:S08]  /*02a0*/  @P0 F2I.F64.TRUNC R19, R8 ;  /* 0x0000000800130311 */ /* 0x000f30000030d100 */
[----:B------:R0:W5:Y:S01]  /*02b0*/  @P0 F2I.F64.TRUNC R18, R4 ;  /* 0x0000000400120311 */ /* 0x000162000030d100 */
[----:B----4-:R-:W-:Y:S02]  /*02c0*/  VIADD R2, R19, 0xffffffff ;  /* 0xffffffff13027836 */ /* 0x010fe40000000000 */
[----:B0-----:R-:W-:Y:S01]  /*02d0*/  IMAD.U32 R4, RZ, RZ, UR4 ;  /* 0x00000004ff047e24 */ /* 0x001fe2000f8e00ff */
[----:B------:R-:W-:-:S02]  /*02e0*/  MOV R5, UR5 ;  /* 0x0000000500057c02 */ /* 0x000fc40008000f00 */
[----:B------:R2:W-:Y:S01]  /*02f0*/  STL [R1+0x8], R2 ;  /* 0x0000080201007387 */ /* 0x0005e20000100800 */
[----:B-----5:R-:W-:-:S05]  /*0300*/  IADD3 R17, PT, PT, R18, -0x1, RZ ;  /* 0xffffffff12117810 */ /* 0x020fca0007ffe0ff */
[----:B-1----:R2:W-:Y:S02]  /*0310*/  STL.64 [R1], R16 ;  /* 0x0000001001007387 */ /* 0x0025e40000100a00 */
[----:B------:R-:W-:-:S07]  /*0320*/  LEPC R20, `(.L_x_4) ;  /* 0x000000001014794e */ /* 0x000fce0000000000 */
[----:B--23--:R-:W-:Y:S05]  /*0330*/  CALL.ABS.NOINC R10 ;  /* 0x000000000a007343 */ /* 0x00cfea0003c00000 */
.L_x_4:
[----:B------:R-:W0:Y:S01]  /*0340*/  LDC.64 R4, c[0x0][0x388] ;  /* 0x0000e200ff047b82 */ /* 0x000e220000000a00 */
[----:B------:R-:W-:Y:S01]  /*0350*/  IMAD.SHL.U32 R6, R17, 0x20, RZ ;  /* 0x0000002011067824 */ /* 0x000fe200078e00ff */
[----:B------:R-:W-:Y:S01]  /*0360*/  ISETP.GE.U32.AND P0, PT, R2, 0x2, PT ;  /* 0x000000020200780c */ /* 0x000fe20003f06070 */
[----:B------:R-:W-:Y:S01]  /*0370*/  IMAD.MOV.U32 R8, RZ, RZ, 0x1 ;  /* 0x00000001ff087424 */ /* 0x000fe200078e00ff */
[--C-:B------:R-:W-:Y:S02]  /*0380*/  SHF.R.S32.HI R0, RZ, 0x1f, R19.reuse ;  /* 0x0000001fff007819 */ /* 0x100fe40000011413 */
[----:B------:R-:W-:Y:S02]  /*0390*/  ISETP.LE.OR P0, PT, R18, R19, !P0 ;  /* 0x000000131200720c */ /* 0x000fe40004703670 */
[----:B------:R-:W-:Y:S02]  /*03a0*/  SHF.R.S32.HI R3, RZ, 0x1f, R6 ;  /* 0x0000001fff037819 */ /* 0x000fe40000011406 */
[----:B0-----:R-:W-:-:S04]  /*03b0*/  IADD3 R6, P1, P2, R6, R4, R19 ;  /* 0x0000000406067210 */ /* 0x001fc80007a3e013 */
[----:B------:R-:W-:Y:S02]  /*03c0*/  IADD3.X R7, PT, PT, R3, R5, R0, P1, P2 ;  /* 0x0000000503077210 */ /* 0x000fe40000fe4400 */
[----:B------:R-:W-:-:S05]  /*03d0*/  PRMT R3, R8, 0x7610, R3 ;  /* 0x0000761008037816 */ /* 0x000fca0000000003 */
[----:B------:R0:W-:Y:S01]  /*03e0*/  STG.E.U8 desc[UR36][R6.64+-0x1], R3 ;  /* 0xffffff0306007986 */ /* 0x0001e2000c101124 */
[----:B------:R-:W-:Y:S05]  /*03f0*/  @P0 EXIT ;  /* 0x000000000000094d */ /* 0x000fea0003800000 */
[-C--:B------:R-:W-:Y:S02]  /*0400*/  IABS R8, R2.reuse ;  /* 0x0000000200087213 */ /* 0x080fe40000000000 */
[----:B------:R-:W-:Y:S02]  /*0410*/  IABS R11, R2 ;  /* 0x00000002000b7213 */ /* 0x000fe40000000000 */
[----:B0-----:R-:W0:Y:S01]  /*0420*/  I2F.RP R3, R8 ;  /* 0x0000000800037306 */ /* 0x001e220000209400 */
[----:B------:R-:W-:Y:S02]  /*0430*/  IABS R10, R17 ;  /* 0x00000011000a7213 */ /* 0x000fe40000000000 */
[----:B------:R-:W-:-:S05]  /*0440*/  ISETP.GE.AND P2, PT, R17, RZ, PT ;  /* 0x000000ff1100720c */ /* 0x000fca0003f46270 */
[----:B0-----:R-:W0:Y:S02]  /*0450*/  MUFU.RCP R3, R3 ;  /* 0x0000000300037308 */ /* 0x001e240000001000 */
[----:B0-----:R-:W-:Y:S01]  /*0460*/  IADD3 R6, PT, PT, R3, 0xffffffe, RZ ;  /* 0x0ffffffe03067810 */ /* 0x001fe20007ffe0ff */
[----:B------:R-:W-:-:S05]  /*0470*/  IMAD.MOV R3, RZ, RZ, -R11 ;  /* 0x000000ffff037224 */ /* 0x000fca00078e0a0b */
[----:B------:R0:W1:Y:S02]  /*0480*/  F2I.FTZ.U32.TRUNC.NTZ R7, R6 ;  /* 0x0000000600077305 */ /* 0x000064000021f000 */
[----:B0-----:R-:W-:Y:S02]  /*0490*/  HFMA2 R6, -RZ, RZ, 0, 0 ;  /* 0x00000000ff067431 */ /* 0x001fe400000001ff */
[----:B-1----:R-:W-:-:S04]  /*04a0*/  IMAD.MOV R9, RZ, RZ, -R7 ;  /* 0x000000ffff097224 */ /* 0x002fc800078e0a07 */
[----:B------:R-:W-:-:S04]  /*04b0*/  IMAD R9, R9, R8, RZ ;  /* 0x0000000809097224 */ /* 0x000fc800078e02ff */
[----:B------:R-:W-:-:S06]  /*04c0*/  IMAD.HI.U32 R7, R7, R9, R6 ;  /* 0x0000000907077227 */ /* 0x000fcc00078e0006 */
[----:B------:R-:W-:-:S04]  /*04d0*/  IMAD.HI.U32 R7, R7, R10, RZ ;  /* 0x0000000a07077227 */ /* 0x000fc800078e00ff */
[----:B------:R-:W-:-:S05]  /*04e0*/  IMAD R7, R7, R3, R10 ;  /* 0x0000000307077224 */ /* 0x000fca00078e020a */
[----:B------:R-:W-:-:S13]  /*04f0*/  ISETP.GT.U32.AND P0, PT, R8, R7, PT ;  /* 0x000000070800720c */ /* 0x000fda0003f04070 */
[----:B------:R-:W-:Y:S01]  /*0500*/  @!P0 IMAD.IADD R7, R7, 0x1, -R8 ;  /* 0x0000000107078824 */ /* 0x000fe200078e0a08 */
[----:B------:R-:W-:-:S04]  /*0510*/  ISETP.NE.AND P0, PT, R2, RZ, PT ;  /* 0x000000ff0200720c */ /* 0x000fc80003f05270 */
[----:B------:R-:W-:-:S13]  /*0520*/  ISETP.GT.U32.AND P1, PT, R8, R7, PT ;  /* 0x000000070800720c */ /* 0x000fda0003f24070 */
[----:B------:R-:W-:-:S05]  /*0530*/  @!P1 IMAD.IADD R7, R7, 0x1, -R8 ;  /* 0x0000000107079824 */ /* 0x000fca00078e0a08 */
[----:B------:R-:W-:Y:S02]  /*0540*/  @!P2 IADD3 R7, PT, PT, -R7, RZ, RZ ;  /* 0x000000ff0707a210 */ /* 0x000fe40007ffe1ff */
[----:B------:R-:W-:-:S04]  /*0550*/  @!P0 LOP3.LUT R7, RZ, R2, RZ, 0x33, !PT ;  /* 0x00000002ff078212 */ /* 0x000fc800078e33ff */
[----:B------:R-:W-:-:S13]  /*0560*/  ISETP.NE.AND P0, PT, R7, RZ, PT ;  /* 0x000000ff0700720c */ /* 0x000fda0003f05270 */
[----:B------:R-:W-:Y:S05]  /*0570*/  @P0 EXIT ;  /* 0x000000000000094d */ /* 0x000fea0003800000 */
[----:B------:R-:W0:Y:S02]  /*0580*/  LDCU UR4, c[0x0][0x380] ;  /* 0x00007000ff0477ac */ /* 0x000e240008000800 */
[----:B0-----:R-:W-:-:S05]  /*0590*/  IMAD R17, R17, UR4, RZ ;  /* 0x0000000411117c24 */ /* 0x001fca000f8e02ff */
[----:B------:R-:W-:Y:S02]  /*05a0*/  IADD3 R4, P0, P1, R17, R4, R19 ;  /* 0x0000000411047210 */ /* 0x000fe4000791e013 */
[----:B------:R-:W-:-:S04]  /*05b0*/  SHF.R.S32.HI R17, RZ, 0x1f, R17 ;  /* 0x0000001fff117819 */ /* 0x000fc80000011411 */
[----:B------:R-:W-:-:S05]  /*05c0*/  IADD3.X R5, PT, PT, R17, R5, R0, P0, P1 ;  /* 0x0000000511057210 */ /* 0x000fca00007e2400 */
[----:B------:R-:W-:Y:S01]  /*05d0*/  STG.E.U8 desc[UR36][R4.64+-0x1], RZ ;  /* 0xffffffff04007986 */ /* 0x000fe2000c101124 */
[----:B------:R-:W-:Y:S05]  /*05e0*/  EXIT ;  /* 0x000000000000794d */ /* 0x000fea0003800000 */
        .weak           $__internal_0_$__cuda_sm20_sqrt_rn_f32_slowpath
        .type           $__internal_0_$__cuda_sm20_sqrt_rn_f32_slowpath,@function
        .size           $__internal_0_$__cuda_sm20_sqrt_rn_f32_slowpath,(.L_x_7 - $__internal_0_$__cuda_sm20_sqrt_rn_f32_slowpath)
$__internal_0_$__cuda_sm20_sqrt_rn_f32_slowpath:
[----:B------:R-:W-:-:S13]  /*05f0*/  LOP3.LUT P0, RZ, R0, 0x7fffffff, RZ, 0xc0, !PT ;  /* 0x7fffffff00ff7812 */ /* 0x000fda000780c0ff */
[----:B------:R-:W-:Y:S01]  /*0600*/  @!P0 IMAD.MOV.U32 R2, RZ, RZ, R0 ;  /* 0x000000ffff028224 */ /* 0x000fe200078e0000 */
[----:B------:R-:W-:Y:S06]  /*0610*/  @!P0 BRA `(.L_x_5) ;  /* 0x0000000000408947 */ /* 0x000fec0003800000 */
[----:B------:R-:W-:-:S13]  /*0620*/  FSETP.GEU.FTZ.AND P0, PT, R0, RZ, PT ;  /* 0x000000ff0000720b */ /* 0x000fda0003f1e000 */
[----:B------:R-:W-:Y:S01]  /*0630*/  @!P0 IMAD.MOV.U32 R2, RZ, RZ, 0x7fffffff ;  /* 0x7fffffffff028424 */ /* 0x000fe200078e00ff */
[----:B------:R-:W-:Y:S06]  /*0640*/  @!P0 BRA `(.L_x_5) ;  /* 0x0000000000348947 */ /* 0x000fec0003800000 */
[----:B------:R-:W-:-:S13]  /*0650*/  FSETP.GTU.FTZ.AND P0, PT, |R0|, +INF , PT ;  /* 0x7f8000000000780b */ /* 0x000fda0003f1c200 */
[----:B------:R-:W-:Y:S01]  /*0660*/  @P0 FADD.FTZ R2, R0, 1 ;  /* 0x3f80000000020421 */ /* 0x000fe20000010000 */
[----:B------:R-:W-:Y:S06]  /*0670*/  @P0 BRA `(.L_x_5) ;  /* 0x0000000000280947 */ /* 0x000fec0003800000 */
[----:B------:R-:W-:-:S13]  /*0680*/  FSETP.NEU.FTZ.AND P0, PT, |R0|, +INF , PT ;  /* 0x7f8000000000780b */ /* 0x000fda0003f1d200 */
[----:B------:R-:W-:-:S04]  /*0690*/  @P0 FFMA R3, R0, 1.84467440737095516160e+19, RZ ;  /* 0x5f80000000030823 */ /* 0x000fc800000000ff */
[----:B------:R-:W0:Y:S02]  /*06a0*/  @P0 MUFU.RSQ R2, R3 ;  /* 0x0000000300020308 */ /* 0x000e240000001400 */
[----:B0-----:R-:W-:Y:S01]  /*06b0*/  @P0 FMUL.FTZ R4, R3, R2 ;  /* 0x0000000203040220 */ /* 0x001fe20000410000 */
[----:B------:R-:W-:Y:S01]  /*06c0*/  @P0 FMUL.FTZ R8, R2, 0.5 ;  /* 0x3f00000002080820 */ /* 0x000fe20000410000 */
[----:B------:R-:W-:Y:S02]  /*06d0*/  @!P0 MOV R2, R0 ;  /* 0x0000000000028202 */ /* 0x000fe40000000f00 */
[----:B------:R-:W-:-:S04]  /*06e0*/  @P0 FADD.FTZ R5, -R4, -RZ ;  /* 0x800000ff04050221 */ /* 0x000fc80000010100 */
[----:B------:R-:W-:-:S04]  /*06f0*/  @P0 FFMA R5, R4, R5, R3 ;  /* 0x0000000504050223 */ /* 0x000fc80000000003 */
[----:B------:R-:W-:-:S04]  /*0700*/  @P0 FFMA R5, R5, R8, R4 ;  /* 0x0000000805050223 */ /* 0x000fc80000000004 */
[----:B------:R-:W-:-:S07]  /*0710*/  @P0 FMUL.FTZ R2, R5, 2.3283064365386962891e-10 ;  /* 0x2f80000005020820 */ /* 0x000fce0000410000 */
.L_x_5:
[----:B------:R-:W-:Y:S02]  /*0720*/  HFMA2 R3, -RZ, RZ, 0, 0 ;  /* 0x00000000ff037431 */ /* 0x000fe400000001ff */
[----:B------:R-:W-:Y:S02]  /*0730*/  IMAD.MOV.U32 R0, RZ, RZ, R2 ;  /* 0x000000ffff007224 */ /* 0x000fe400078e0002 */
[----:B------:R-:W-:-:S04]  /*0740*/  IMAD.MOV.U32 R2, RZ, RZ, R9 ;  /* 0x000000ffff027224 */ /* 0x000fc800078e0009 */
[----:B------:R-:W-:Y:S05]  /*0750*/  RET.REL.NODEC R2 `(_Z17testIfPrimeKerneliPb) ;  /* 0xfffffff802287950 */ /* 0x000fea0003c3ffff */
.L_x_6:
[----:B------:R-:W-:-:S00]  /*0760*/  BRA `(.L_x_6) ;  /* 0xfffffffc00fc7947 */ /* 0x000fc0000383ffff */
[----:B------:R-:W-:-:S00]  /*0770*/  NOP ;  /* 0x0000000000007918 */ /* 0x000fc00000000000 */
        /* <DEDUP_REMOVED lines=8> */
.L_x_7:


//--------------------- .nv.global.init           --------------------------
	.section	.nv.global.init,"aw",@progbits
.nv.global.init:
	.type		$str,@object
	.size		$str,(.L_0 - $str)
$str:
        /*0000*/ 	.byte	0x25, 0x64, 0x20, 0x2d, 0x20, 0x28, 0x25, 0x64, 0x2c, 0x20, 0x25, 0x64, 0x29, 0x0a, 0x00
.L_0:


//--------------------- .nv.shared.reserved.0     --------------------------
	.section	.nv.shared.reserved.0,"aw",@nobits
	.weak		__nv_reservedSMEM_offset_0_alias
	.size		__nv_reservedSMEM_offset_0_alias, 0, 64
	.other		__nv_reservedSMEM_offset_0_alias,@"STO_CUDA_RESERVED_SHARED STV_DEFAULT"
__nv_reservedSMEM_offset_0_alias:
	.zero		0
	.zero		64


//--------------------- .nv.constant0._Z17testIfPrimeKerneliPb --------------------------
	.section	.nv.constant0._Z17testIfPrimeKerneliPb,"a",@progbits
	.sectionflags	@""
	.align	4
.nv.constant0._Z17testIfPrimeKerneliPb:
	.zero		912


//--------------------- SYMBOLS --------------------------

	.type		.nv.reservedSmem.offset0,@object
	.size		.nv.reservedSmem.offset0,0x4
	.type		vprintf,@function
